	.headerflags	@"EF_CUDA_TEXMODE_UNIFIED EF_CUDA_64BIT_ADDRESS EF_CUDA_ACCELERATORS EF_CUDA_SM90 EF_CUDA_VIRTUAL_SM(EF_CUDA_SM90)"
	.elftype	@"ET_EXEC"


//--------------------- .nv.info                  --------------------------
	.section	.nv.info,"",@"SHT_CUDA_INFO"
	.align	4


	//----- nvinfo : EIATTR_REGCOUNT
	.align		4
        /*0000*/ 	.byte	0x04, 0x2f
        /*0002*/ 	.short	(.L_1 - .L_0)
	.align		4
.L_0:
        /*0004*/ 	.word	index@(triton_poi_fused_add_unsqueeze_5)
        /*0008*/ 	.word	0x0000001c


	//----- nvinfo : EIATTR_MIN_STACK_SIZE
	.align		4
.L_1:
        /*000c*/ 	.byte	0x04, 0x12
        /*000e*/ 	.short	(.L_3 - .L_2)
	.align		4
.L_2:
        /*0010*/ 	.word	index@(triton_poi_fused_add_unsqueeze_5)
        /*0014*/ 	.word	0x00000000


	//----- nvinfo : EIATTR_FRAME_SIZE
	.align		4
.L_3:
        /*0018*/ 	.byte	0x04, 0x11
        /*001a*/ 	.short	(.L_5 - .L_4)
	.align		4
.L_4:
        /*001c*/ 	.word	index@(triton_poi_fused_add_unsqueeze_5)
        /*0020*/ 	.word	0x00000000


	//----- nvinfo : EIATTR_MIN_STACK_SIZE
	.align		4
.L_5:
        /*0024*/ 	.byte	0x04, 0x12
        /*0026*/ 	.short	(.L_7 - .L_6)
	.align		4
.L_6:
        /*0028*/ 	.word	index@(triton_poi_fused_add_unsqueeze_5)
        /*002c*/ 	.word	0x00000000
.L_7:


//--------------------- .nv.info.triton_poi_fused_add_unsqueeze_5 --------------------------
	.section	.nv.info.triton_poi_fused_add_unsqueeze_5,"",@"SHT_CUDA_INFO"
	.sectionflags	@""
	.align	4


	//----- nvinfo : EIATTR_CUDA_API_VERSION
	.align		4
        /*0000*/ 	.byte	0x04, 0x37
        /*0002*/ 	.short	(.L_9 - .L_8)
.L_8:
        /*0004*/ 	.word	0x0000007c


	//----- nvinfo : EIATTR_KPARAM_INFO
	.align		4
.L_9:
        /*0008*/ 	.byte	0x04, 0x17
        /*000a*/ 	.short	(.L_11 - .L_10)
.L_10:
        /*000c*/ 	.word	0x00000000
        /*0010*/ 	.short	0x0009
        /*0012*/ 	.short	0x0044
        /*0014*/ 	.byte	0x00, 0xf0, 0x11, 0x00


	//----- nvinfo : EIATTR_KPARAM_INFO
	.align		4
.L_11:
        /*0018*/ 	.byte	0x04, 0x17
        /*001a*/ 	.short	(.L_13 - .L_12)
.L_12:
        /*001c*/ 	.word	0x00000000
        /*0020*/ 	.short	0x0008
        /*0022*/ 	.short	0x0040
        /*0024*/ 	.byte	0x00, 0xf0, 0x11, 0x00


	//----- nvinfo : EIATTR_KPARAM_INFO
	.align		4
.L_13:
        /*0028*/ 	.byte	0x04, 0x17
        /*002a*/ 	.short	(.L_15 - .L_14)
.L_14:
        /*002c*/ 	.word	0x00000000
        /*0030*/ 	.short	0x0007
        /*0032*/ 	.short	0x0038
        /*0034*/ 	.byte	0x00, 0xf4, 0x21, 0x00


	//----- nvinfo : EIATTR_KPARAM_INFO
	.align		4
.L_15:
        /*0038*/ 	.byte	0x04, 0x17
        /*003a*/ 	.short	(.L_17 - .L_16)
.L_16:
        /*003c*/ 	.word	0x00000000
        /*0040*/ 	.short	0x0006
        /*0042*/ 	.short	0x0030
        /*0044*/ 	.byte	0x00, 0xf4, 0x21, 0x00


	//----- nvinfo : EIATTR_KPARAM_INFO
	.align		4
.L_17:
        /*0048*/ 	.byte	0x04, 0x17
        /*004a*/ 	.short	(.L_19 - .L_18)
.L_18:
        /*004c*/ 	.word	0x00000000
        /*0050*/ 	.short	0x0005
        /*0052*/ 	.short	0x0028
        /*0054*/ 	.byte	0x00, 0xf4, 0x21, 0x00


	//----- nvinfo : EIATTR_KPARAM_INFO
	.align		4
.L_19:
        /*0058*/ 	.byte	0x04, 0x17
        /*005a*/ 	.short	(.L_21 - .L_20)
.L_20:
        /*005c*/ 	.word	0x00000000
        /*0060*/ 	.short	0x0004
        /*0062*/ 	.short	0x0020
        /*0064*/ 	.byte	0x00, 0xf4, 0x21, 0x00


	//----- nvinfo : EIATTR_KPARAM_INFO
	.align		4
.L_21:
        /*0068*/ 	.byte	0x04, 0x17
        /*006a*/ 	.short	(.L_23 - .L_22)
.L_22:
        /*006c*/ 	.word	0x00000000
        /*0070*/ 	.short	0x0003
        /*0072*/ 	.short	0x0018
        /*0074*/ 	.byte	0x00, 0xf4, 0x21, 0x00


	//----- nvinfo : EIATTR_KPARAM_INFO
	.align		4
.L_23:
        /*0078*/ 	.byte	0x04, 0x17
        /*007a*/ 	.short	(.L_25 - .L_24)
.L_24:
        /*007c*/ 	.word	0x00000000
        /*0080*/ 	.short	0x0002
        /*0082*/ 	.short	0x0010
        /*0084*/ 	.byte	0x00, 0xf4, 0x21, 0x00


	//----- nvinfo : EIATTR_KPARAM_INFO
	.align		4
.L_25:
        /*0088*/ 	.byte	0x04, 0x17
        /*008a*/ 	.short	(.L_27 - .L_26)
.L_26:
        /*008c*/ 	.word	0x00000000
        /*0090*/ 	.short	0x0001
        /*0092*/ 	.short	0x0008
        /*0094*/ 	.byte	0x00, 0xf4, 0x21, 0x00


	//----- nvinfo : EIATTR_KPARAM_INFO
	.align		4
.L_27:
        /*0098*/ 	.byte	0x04, 0x17
        /*009a*/ 	.short	(.L_29 - .L_28)
.L_28:
        /*009c*/ 	.word	0x00000000
        /*00a0*/ 	.short	0x0000
        /*00a2*/ 	.short	0x0000
        /*00a4*/ 	.byte	0x00, 0xf4, 0x21, 0x00


	//----- nvinfo : EIATTR_SPARSE_MMA_MASK
	.align		4
.L_29:
        /*00a8*/ 	.byte	0x03, 0x50
        /*00aa*/ 	.short	0x0000


	//----- nvinfo : EIATTR_MAXREG_COUNT
	.align		4
        /*00ac*/ 	.byte	0x03, 0x1b
        /*00ae*/ 	.short	0x00ff


	//----- nvinfo : EIATTR_EXIT_INSTR_OFFSETS
	.align		4
        /*00b0*/ 	.byte	0x04, 0x1c
        /*00b2*/ 	.short	(.L_31 - .L_30)


	//   ....[0]....
.L_30:
        /*00b4*/ 	.word	0x000004a0


	//   ....[1]....
        /*00b8*/ 	.word	0x000004e0


	//----- nvinfo : EIATTR_REQNTID
	.align		4
.L_31:
        /*00bc*/ 	.byte	0x04, 0x10
        /*00be*/ 	.short	(.L_33 - .L_32)
.L_32:
        /*00c0*/ 	.word	0x00000080
        /*00c4*/ 	.word	0x00000001
        /*00c8*/ 	.word	0x00000001


	//----- nvinfo : EIATTR_CBANK_PARAM_SIZE
	.align		4
.L_33:
        /*00cc*/ 	.byte	0x03, 0x19
        /*00ce*/ 	.short	0x0048


	//----- nvinfo : EIATTR_PARAM_CBANK
	.align		4
        /*00d0*/ 	.byte	0x04, 0x0a
        /*00d2*/ 	.short	(.L_35 - .L_34)
	.align		4
.L_34:
        /*00d4*/ 	.word	index@(.nv.constant0.triton_poi_fused_add_unsqueeze_5)
        /*00d8*/ 	.short	0x0210
        /*00da*/ 	.short	0x0048


	//----- nvinfo : EIATTR_SW_WAR
	.align		4
.L_35:
        /*00dc*/ 	.byte	0x04, 0x36
        /*00de*/ 	.short	(.L_37 - .L_36)
.L_36:
        /*00e0*/ 	.word	0x00000008
.L_37:


//--------------------- .nv.callgraph             --------------------------
	.section	.nv.callgraph,"",@"SHT_CUDA_CALLGRAPH"
	.align	4
	.sectionentsize	8
	.align		4
        /*0000*/ 	.word	0x00000000
	.align		4
        /*0004*/ 	.word	0xffffffff
	.align		4
        /*0008*/ 	.word	0x00000000
	.align		4
        /*000c*/ 	.word	0xfffffffe
	.align		4
        /*0010*/ 	.word	0x00000000
	.align		4
        /*0014*/ 	.word	0xfffffffd
	.align		4
        /*0018*/ 	.word	0x00000000
	.align		4
        /*001c*/ 	.word	0xfffffffc


//--------------------- .text.triton_poi_fused_add_unsqueeze_5 --------------------------
	.section	.text.triton_poi_fused_add_unsqueeze_5,"ax",@progbits
	.sectionflags	@"SHF_BARRIERS=1"
	.align	128
        .global         triton_poi_fused_add_unsqueeze_5
        .type           triton_poi_fused_add_unsqueeze_5,@function
        .size           triton_poi_fused_add_unsqueeze_5,(.L_x_1 - triton_poi_fused_add_unsqueeze_5)
        .other          triton_poi_fused_add_unsqueeze_5,@"STO_CUDA_ENTRY STV_DEFAULT"
triton_poi_fused_add_unsqueeze_5:
.text.triton_poi_fused_add_unsqueeze_5:
[----:B------:R-:W0:Y:S01]  /*0000*/  LDC R1, c[0x0][0x28] ;  /* 0x00000a00ff017b82 */ /* 0x000e220000000800 */
[----:B------:R-:W1:Y:S07]  /*0010*/  S2R R10, SR_TID.X ;  /* 0x00000000000a7919 */ /* 0x000e6e0000002100 */
[----:B------:R-:W2:Y:S01]  /*0020*/  LDC.64 R14, c[0x0][0x210] ;  /* 0x00008400ff0e7b82 */ /* 0x000ea20000000a00 */
[----:B------:R-:W-:Y:S02]  /*0030*/  CS2R R6, SRZ ;  /* 0x0000000000067805 */ /* 0x000fe4000001ff00 */
[----:B------:R-:W-:Y:S01]  /*0040*/  CS2R R8, SRZ ;  /* 0x0000000000087805 */ /* 0x000fe2000001ff00 */
[----:B------:R-:W3:Y:S01]  /*0050*/  S2R R0, SR_CTAID.Y ;  /* 0x0000000000007919 */ /* 0x000ee20000002600 */
[----:B------:R-:W-:Y:S01]  /*0060*/  ULDC.64 UR6, c[0x0][0x208] ;  /* 0x0000820000067ab9 */ /* 0x000fe20000000a00 */
[----:B------:R-:W4:Y:S02]  /*0070*/  S2R R11, SR_CTAID.X ;  /* 0x00000000000b7919 */ /* 0x000f240000002500 */
[----:B------:R-:W5:Y:S08]  /*0080*/  LDC.64 R16, c[0x0][0x218] ;  /* 0x00008600ff107b82 */ /* 0x000f700000000a00 */
[----:B------:R-:W5:Y:S01]  /*0090*/  LDC.64 R18, c[0x0][0x220] ;  /* 0x00008800ff127b82 */ /* 0x000f620000000a00 */
[----:B------:R-:W-:-:S07]  /*00a0*/  CS2R R4, SRZ ;  /* 0x0000000000047805 */ /* 0x000fce000001ff00 */
[----:B------:R-:W5:Y:S01]  /*00b0*/  LDC.64 R20, c[0x0][0x228] ;  /* 0x00008a00ff147b82 */ /* 0x000f620000000a00 */
[----:B-1----:R-:W-:-:S04]  /*00c0*/  SHF.L.U32 R12, R10, 0x1, RZ ;  /* 0x000000010a0c7819 */ /* 0x002fc800000006ff */
[----:B------:R-:W-:Y:S02]  /*00d0*/  LOP3.LUT R12, R12, 0xfe, RZ, 0xc0, !PT ;  /* 0x000000fe0c0c7812 */ /* 0x000fe400078ec0ff */
[----:B---3--:R-:W-:Y:S02]  /*00e0*/  ISETP.GE.AND P0, PT, R0, 0x10, PT ;  /* 0x000000100000780c */ /* 0x008fe40003f06270 */
[----:B----4-:R-:W-:-:S04]  /*00f0*/  PRMT R13, R12, 0x6540, R11 ;  /* 0x000065400c0d7816 */ /* 0x010fc8000000000b */
[----:B------:R-:W-:Y:S02]  /*0100*/  ISETP.LT.AND P1, PT, R13, 0x100, !P0 ;  /* 0x000001000d00780c */ /* 0x000fe40004721270 */
[----:B------:R-:W-:-:S05]  /*0110*/  LEA R13, R0, R13, 0x8 ;  /* 0x0000000d000d7211 */ /* 0x000fca00078e40ff */
[----:B--2---:R-:W-:-:S04]  /*0120*/  IMAD.WIDE R14, R13, 0x4, R14 ;  /* 0x000000040d0e7825 */ /* 0x004fc800078e020e */
[C---:B-----5:R-:W-:Y:S02]  /*0130*/  IMAD.WIDE R16, R13.reuse, 0x4, R16 ;  /* 0x000000040d107825 */ /* 0x060fe400078e0210 */
[----:B------:R-:W2:Y:S04]  /*0140*/  @P1 LDG.E.EL.64 R6, desc[UR6][R14.64] ;  /* 0x000000060e061981 */ /* 0x000ea8000c2e1b00 */
[----:B------:R-:W3:Y:S01]  /*0150*/  @P1 LDG.E.EL.64 R8, desc[UR6][R16.64] ;  /* 0x0000000610081981 */ /* 0x000ee2000c2e1b00 */
[----:B0-----:R-:W-:-:S05]  /*0160*/  IMAD.WIDE R18, R13, 0x4, R18 ;  /* 0x000000040d127825 */ /* 0x001fca00078e0212 */
[----:B------:R0:W4:Y:S01]  /*0170*/  @P1 LDG.E.EL.64 R4, desc[UR6][R18.64] ;  /* 0x0000000612041981 */ /* 0x000122000c2e1b00 */
[----:B------:R-:W-:Y:S01]  /*0180*/  CS2R R2, SRZ ;  /* 0x0000000000027805 */ /* 0x000fe2000001ff00 */
[----:B------:R-:W-:Y:S01]  /*0190*/  IMAD.WIDE R20, R13, 0x4, R20 ;  /* 0x000000040d147825 */ /* 0x000fe200078e0214 */
[----:B------:R-:W1:Y:S04]  /*01a0*/  S2UR UR5, SR_CgaCtaId ;  /* 0x00000000000579c3 */ /* 0x000e680000008800 */
[----:B------:R-:W5:Y:S01]  /*01b0*/  @P1 LDG.E.EL.64 R2, desc[UR6][R20.64] ;  /* 0x0000000614021981 */ /* 0x000f62000c2e1b00 */
[----:B------:R-:W-:Y:S01]  /*01c0*/  UMOV UR4, 0x400 ;  /* 0x0000040000047882 */ /* 0x000fe20000000000 */
[----:B0-----:R-:W-:Y:S02]  /*01d0*/  LOP3.LUT R18, R10, 0x7f, RZ, 0xc0, !PT ;  /* 0x0000007f0a127812 */ /* 0x001fe400078ec0ff */
[----:B------:R-:W0:Y:S08]  /*01e0*/  LDC.64 R16, c[0x0][0x230] ;  /* 0x00008c00ff107b82 */ /* 0x000e300000000a00 */
[----:B------:R-:W2:Y:S01]  /*01f0*/  LDC.64 R14, c[0x0][0x238] ;  /* 0x00008e00ff0e7b82 */ /* 0x000ea20000000a00 */
[----:B-1----:R-:W-:-:S06]  /*0200*/  UPRMT UR4, UR5, 0x654, UR4 ;  /* 0x0000065405047896 */ /* 0x002fcc0008000004 */
[----:B------:R-:W-:Y:S01]  /*0210*/  LEA R10, R12, UR4, 0x2 ;  /* 0x000000040c0a7c11 */ /* 0x000fe2000f8e10ff */
[----:B0-----:R-:W-:-:S05]  /*0220*/  IMAD.WIDE R16, R13, 0x4, R16 ;  /* 0x000000040d107825 */ /* 0x001fca00078e0210 */
[----:B--2---:R0:W-:Y:S01]  /*0230*/  @P1 STG.E.64 desc[UR6][R16.64], R6 ;  /* 0x0000000610001986 */ /* 0x0041e2000c101b06 */
[----:B---3--:R-:W-:Y:S01]  /*0240*/  FADD R12, R8, R6 ;  /* 0x00000006080c7221 */ /* 0x008fe20000000000 */
[----:B------:R-:W-:Y:S01]  /*0250*/  FADD R13, R9, R7 ;  /* 0x00000007090d7221 */ /* 0x000fe20000000000 */
[C---:B------:R-:W-:Y:S02]  /*0260*/  LEA R8, R18.reuse, UR4, 0x2 ;  /* 0x0000000412087c11 */ /* 0x040fe4000f8e10ff */
[----:B------:R-:W-:Y:S02]  /*0270*/  PRMT R9, R18, 0x6540, R11 ;  /* 0x0000654012097816 */ /* 0x000fe4000000000b */
[----:B------:R1:W-:Y:S01]  /*0280*/  STS.64 [R10], R12 ;  /* 0x0000000c0a007388 */ /* 0x0003e20000000a00 */
[----:B----4-:R-:W-:Y:S01]  /*0290*/  FADD R4, R12, R4 ;  /* 0x000000040c047221 */ /* 0x010fe20000000000 */
[----:B------:R-:W-:Y:S01]  /*02a0*/  LOP3.LUT R11, R9, 0x80, RZ, 0xfc, !PT ;  /* 0x00000080090b7812 */ /* 0x000fe200078efcff */
[----:B------:R-:W-:Y:S01]  /*02b0*/  FADD R5, R13, R5 ;  /* 0x000000050d057221 */ /* 0x000fe20000000000 */
[----:B------:R-:W-:Y:S01]  /*02c0*/  BAR.SYNC.DEFER_BLOCKING 0x0 ;  /* 0x0000000000007b1d */ /* 0x000fe20000010000 */
[----:B------:R-:W-:-:S02]  /*02d0*/  ISETP.LT.AND P1, PT, R9, 0x100, !P0 ;  /* 0x000001000900780c */ /* 0x000fc40004721270 */
[----:B------:R-:W-:Y:S01]  /*02e0*/  ISETP.LT.AND P0, PT, R11, 0x100, !P0 ;  /* 0x000001000b00780c */ /* 0x000fe20004701270 */
[----:B-----5:R-:W-:Y:S01]  /*02f0*/  FADD R20, R4, R2 ;  /* 0x0000000204147221 */ /* 0x020fe20000000000 */
[----:B------:R-:W-:-:S03]  /*0300*/  LEA R9, R9, R0, 0x4 ;  /* 0x0000000009097211 */ /* 0x000fc600078e20ff */
[----:B------:R-:W1:Y:S01]  /*0310*/  LDC.64 R18, c[0x0][0x240] ;  /* 0x00009000ff127b82 */ /* 0x000e620000000a00 */
[----:B0-----:R-:W-:Y:S01]  /*0320*/  LEA R7, R11, R0, 0x4 ;  /* 0x000000000b077211 */ /* 0x001fe200078e20ff */
[----:B------:R-:W-:-:S04]  /*0330*/  IMAD.WIDE R16, R9, 0x4, R14 ;  /* 0x0000000409107825 */ /* 0x000fc800078e020e */
[----:B------:R-:W-:Y:S01]  /*0340*/  IMAD.WIDE R14, R7, 0x4, R14 ;  /* 0x00000004070e7825 */ /* 0x000fe200078e020e */
[----:B------:R-:W0:Y:S04]  /*0350*/  LDS R21, [R8] ;  /* 0x0000000008157984 */ /* 0x000e280000000800 */
[----:B------:R-:W2:Y:S01]  /*0360*/  LDS R23, [R8+0x200] ;  /* 0x0002000008177984 */ /* 0x000ea20000000800 */
[----:B-1----:R-:W-:-:S04]  /*0370*/  IMAD.WIDE R12, R9, 0x4, R18 ;  /* 0x00000004090c7825 */ /* 0x002fc800078e0212 */
[----:B------:R-:W-:Y:S01]  /*0380*/  IMAD.WIDE R18, R7, 0x4, R18 ;  /* 0x0000000407127825 */ /* 0x000fe200078e0212 */
[----:B0-----:R0:W-:Y:S04]  /*0390*/  @P1 STG.E desc[UR6][R16.64], R21 ;  /* 0x0000001510001986 */ /* 0x0011e8000c101906 */
[----:B--2---:R-:W-:Y:S01]  /*03a0*/  @P0 STG.E desc[UR6][R14.64], R23 ;  /* 0x000000170e000986 */ /* 0x004fe2000c101906 */
[----:B------:R-:W-:Y:S01]  /*03b0*/  BAR.SYNC.DEFER_BLOCKING 0x0 ;  /* 0x0000000000007b1d */ /* 0x000fe20000010000 */
[----:B0-----:R-:W-:-:S05]  /*03c0*/  FADD R21, R5, R3 ;  /* 0x0000000305157221 */ /* 0x001fca0000000000 */
[----:B------:R0:W-:Y:S02]  /*03d0*/  STS.64 [R10], R4 ;  /* 0x000000040a007388 */ /* 0x0001e40000000a00 */
[----:B------:R-:W-:Y:S08]  /*03e0*/  BAR.SYNC.DEFER_BLOCKING 0x0 ;  /* 0x0000000000007b1d */ /* 0x000ff00000010000 */
[----:B0-----:R-:W0:Y:S01]  /*03f0*/  LDC.64 R4, c[0x0][0x248] ;  /* 0x00009200ff047b82 */ /* 0x001e220000000a00 */
[----:B------:R-:W1:Y:S04]  /*0400*/  LDS R11, [R8] ;  /* 0x00000000080b7984 */ /* 0x000e680000000800 */
[----:B------:R-:W2:Y:S01]  /*0410*/  LDS R25, [R8+0x200] ;  /* 0x0002000008197984 */ /* 0x000ea20000000800 */
[----:B0-----:R-:W-:-:S03]  /*0420*/  IMAD.WIDE R2, R9, 0x4, R4 ;  /* 0x0000000409027825 */ /* 0x001fc600078e0204 */
[----:B-1----:R-:W-:Y:S04]  /*0430*/  @P1 STG.E desc[UR6][R12.64], R11 ;  /* 0x0000000b0c001986 */ /* 0x002fe8000c101906 */
[----:B--2---:R-:W-:Y:S01]  /*0440*/  @P0 STG.E desc[UR6][R18.64], R25 ;  /* 0x0000001912000986 */ /* 0x004fe2000c101906 */
[----:B------:R-:W-:Y:S06]  /*0450*/  BAR.SYNC.DEFER_BLOCKING 0x0 ;  /* 0x0000000000007b1d */ /* 0x000fec0000010000 */
[----:B------:R-:W-:Y:S02]  /*0460*/  STS.64 [R10], R20 ;  /* 0x000000140a007388 */ /* 0x000fe40000000a00 */
[----:B------:R-:W-:Y:S06]  /*0470*/  BAR.SYNC.DEFER_BLOCKING 0x0 ;  /* 0x0000000000007b1d */ /* 0x000fec0000010000 */
[----:B------:R-:W0:Y:S04]  /*0480*/  LDS R15, [R8] ;  /* 0x00000000080f7984 */ /* 0x000e280000000800 */
[----:B0-----:R0:W-:Y:S02]  /*0490*/  @P1 STG.E desc[UR6][R2.64], R15 ;  /* 0x0000000f02001986 */ /* 0x0011e4000c101906 */
[----:B0-----:R-:W-:Y:S05]  /*04a0*/  @!P0 EXIT ;  /* 0x000000000000894d */ /* 0x001fea0003800000 */
[----:B------:R-:W1:Y:S01]  /*04b0*/  LDS R9, [R8+0x200] ;  /* 0x0002000008097984 */ /* 0x000e620000000800 */
[----:B0-----:R-:W-:-:S05]  /*04c0*/  IMAD.WIDE R2, R7, 0x4, R4 ;  /* 0x0000000407027825 */ /* 0x001fca00078e0204 */
[----:B-1----:R-:W-:Y:S01]  /*04d0*/  STG.E desc[UR6][R2.64], R9 ;  /* 0x0000000902007986 */ /* 0x002fe2000c101906 */
[----:B------:R-:W-:Y:S05]  /*04e0*/  EXIT ;  /* 0x000000000000794d */ /* 0x000fea0003800000 */
.L_x_0:
[----:B------:R-:W-:-:S00]  /*04f0*/  BRA `(.L_x_0) ;  /* 0xfffffffc00fc7947 */ /* 0x000fc0000383ffff */
[----:B------:R-:W-:-:S00]  /*0500*/  NOP ;  /* 0x0000000000007918 */ /* 0x000fc00000000000 */
[----:B------:R-:W-:-:S00]  /*0510*/  NOP ;  /* 0x0000000000007918 */ /* 0x000fc00000000000 */
[----:B------:R-:W-:-:S00]  /*0520*/  NOP ;  /* 0x0000000000007918 */ /* 0x000fc00000000000 */
[----:B------:R-:W-:-:S00]  /*0530*/  NOP ;  /* 0x0000000000007918 */ /* 0x000fc00000000000 */
[----:B------:R-:W-:-:S00]  /*0540*/  NOP ;  /* 0x0000000000007918 */ /* 0x000fc00000000000 */
[----:B------:R-:W-:-:S00]  /*0550*/  NOP ;  /* 0x0000000000007918 */ /* 0x000fc00000000000 */
[----:B------:R-:W-:-:S00]  /*0560*/  NOP ;  /* 0x0000000000007918 */ /* 0x000fc00000000000 */
[----:B------:R-:W-:-:S00]  /*0570*/  NOP ;  /* 0x0000000000007918 */ /* 0x000fc00000000000 */
.L_x_1:


//--------------------- .nv.shared.triton_poi_fused_add_unsqueeze_5 --------------------------
	.section	.nv.shared.triton_poi_fused_add_unsqueeze_5,"aw",@nobits
	.sectionflags	@""
	.align	16
	.zero		1024


//--------------------- .nv.constant0.triton_poi_fused_add_unsqueeze_5 --------------------------
	.section	.nv.constant0.triton_poi_fused_add_unsqueeze_5,"a",@progbits
	.sectionflags	@""
	.align	4
.nv.constant0.triton_poi_fused_add_unsqueeze_5:
	.zero		600
